
	.version 1.4
.target sm_10, map_f64_to_f32

	


	
	


	
	
	
	
	
	
	

.file	1	"<command-line>"
.file	2	"/tmp/tmpxft_00005e20_00000000-14_clock.compute_10.cudafe2.gpu"
.file	3	"/usr/lib/gcc/x86_64-linux-gnu/4.6/include/stddef.h"
.file	4	"/usr/local/cuda-4.2/cuda/include/crt/device_runtime.h"
.file	5	"/usr/local/cuda-4.2/cuda/include/host_defines.h"
.file	6	"/usr/local/cuda-4.2/cuda/include/builtin_types.h"
.file	7	"/usr/local/cuda-4.2/cuda/include/device_types.h"
.file	8	"/usr/local/cuda-4.2/cuda/include/driver_types.h"
.file	9	"/usr/local/cuda-4.2/cuda/include/surface_types.h"
.file	10	"/usr/local/cuda-4.2/cuda/include/texture_types.h"
.file	11	"/usr/local/cuda-4.2/cuda/include/vector_types.h"
.file	12	"/usr/local/cuda-4.2/cuda/include/device_launch_parameters.h"
.file	13	"/usr/local/cuda-4.2/cuda/include/crt/storage_class.h"
.file	14	"/usr/include/x86_64-linux-gnu/bits/types.h"
.file	15	"/usr/include/x86_64-linux-gnu/bits/types/clock_t.h"
.file	16	"clock_kernel.cu"
.file	17	"/usr/local/cuda-4.2/cuda/include/common_functions.h"
.file	18	"/usr/local/cuda-4.2/cuda/include/math_functions.h"
.file	19	"/usr/local/cuda-4.2/cuda/include/math_constants.h"
.file	20	"/usr/local/cuda-4.2/cuda/include/device_functions.h"
.file	21	"/usr/local/cuda-4.2/cuda/include/sm_11_atomic_functions.h"
.file	22	"/usr/local/cuda-4.2/cuda/include/sm_12_atomic_functions.h"
.file	23	"/usr/local/cuda-4.2/cuda/include/sm_13_double_functions.h"
.file	24	"/usr/local/cuda-4.2/cuda/include/sm_20_atomic_functions.h"
.file	25	"/usr/local/cuda-4.2/cuda/include/sm_20_intrinsics.h"
.file	26	"/usr/local/cuda-4.2/cuda/include/sm_30_intrinsics.h"
.file	27	"/usr/local/cuda-4.2/cuda/include/surface_functions.h"
.file	28	"/usr/local/cuda-4.2/cuda/include/texture_fetch_functions.h"
.file	29	"/usr/local/cuda-4.2/cuda/include/math_functions_dbl_ptx1.h"

.extern	.shared .align 4 .b8 shared[];

.entry _Z14timedReductionPKfPfPl (
.param .u64 __cudaparm__Z14timedReductionPKfPfPl_input,
.param .u64 __cudaparm__Z14timedReductionPKfPfPl_output,
.param .u64 __cudaparm__Z14timedReductionPKfPfPl_timer)
{
.reg .u32 %rv1;
.reg .u32 %r<24>;
.reg .u64 %rd<29>;
.reg .f32 %f<7>;
.reg .pred %p<7>;
.loc	16	18	0
$LDWbegin__Z14timedReductionPKfPfPl:
cvt.s32.u16 %r1, %tid.x;
mov.s32 %r2, 0;
setp.eq.s32 %p1, %r1, %r2;
@!%p1 bra $Lt_0_5122;
.loc	16	26	0
mov.u32 %r3, %clock;
mov.s32 %r4, %r3;
cvt.s64.s32 %rd1, %r4;
ld.param.u64 %rd2, [__cudaparm__Z14timedReductionPKfPfPl_timer];
cvt.s32.u16 %r5, %ctaid.x;
cvt.s64.s32 %rd3, %r5;
mul.wide.s32 %rd4, %r5, 8;
add.u64 %rd5, %rd2, %rd4;
st.global.s64 [%rd5+0], %rd1;
$Lt_0_5122:
mov.u64 %rd6, shared;
.loc	16	29	0
cvt.s64.s32 %rd7, %r1;
mul.wide.s32 %rd8, %r1, 4;
add.u64 %rd9, %rd8, %rd6;
ld.param.u64 %rd10, [__cudaparm__Z14timedReductionPKfPfPl_input];
add.u64 %rd11, %rd8, %rd10;
ld.global.f32 %f1, [%rd11+0];
st.shared.f32 [%rd9+0], %f1;
.loc	16	30	0
cvt.u32.u16 %r6, %ntid.x;
add.u32 %r7, %r1, %r6;
cvt.u64.u32 %rd12, %r7;
mul.wide.u32 %rd13, %r7, 4;
add.u64 %rd14, %rd13, %rd10;
ld.global.f32 %f2, [%rd14+0];
add.u64 %rd15, %rd13, %rd6;
st.shared.f32 [%rd15+0], %f2;
.loc	16	33	0
cvt.s32.u16 %r8, %ntid.x;
mov.s32 %r9, %r8;
mov.u32 %r10, 0;
setp.le.s32 %p2, %r8, %r10;
@%p2 bra $Lt_0_5634;
$Lt_0_6146:
.loc	16	35	0
bar.sync 0;
setp.le.s32 %p3, %r9, %r1;
@%p3 bra $Lt_0_6402;
.loc	16	40	0
add.s32 %r11, %r9, %r1;
cvt.s64.s32 %rd16, %r11;
mul.wide.s32 %rd17, %r11, 4;
add.u64 %rd18, %rd6, %rd17;
ld.shared.f32 %f3, [%rd18+0];
ld.shared.f32 %f4, [%rd9+0];
setp.gt.f32 %p4, %f4, %f3;
@!%p4 bra $Lt_0_6914;
.loc	16	43	0
st.shared.f32 [%rd9+0], %f3;
$Lt_0_6914:
$Lt_0_6402:
.loc	16	33	0
shr.s32 %r12, %r9, 31;
mov.s32 %r13, 1;
and.b32 %r14, %r12, %r13;
add.s32 %r15, %r14, %r9;
shr.s32 %r9, %r15, 1;
mov.u32 %r16, 0;
setp.gt.s32 %p5, %r9, %r16;
@%p5 bra $Lt_0_6146;
$Lt_0_5634:
@!%p1 bra $Lt_0_7682;
.loc	16	49	0
ld.shared.f32 %f5, [shared+0];
ld.param.u64 %rd19, [__cudaparm__Z14timedReductionPKfPfPl_output];
cvt.s32.u16 %r17, %ctaid.x;
cvt.s64.s32 %rd20, %r17;
mul.wide.s32 %rd21, %r17, 4;
add.u64 %rd22, %rd19, %rd21;
st.global.f32 [%rd22+0], %f5;
$Lt_0_7682:
.loc	16	51	0
bar.sync 0;
@!%p1 bra $Lt_0_8194;
.loc	16	53	0
mov.u32 %r18, %clock;
mov.s32 %r19, %r18;
cvt.s64.s32 %rd23, %r19;
ld.param.u64 %rd24, [__cudaparm__Z14timedReductionPKfPfPl_timer];
cvt.s32.u16 %r20, %ctaid.x;
cvt.u32.u16 %r21, %nctaid.x;
add.u32 %r22, %r20, %r21;
cvt.u64.u32 %rd25, %r22;
mul.wide.u32 %rd26, %r22, 8;
add.u64 %rd27, %rd24, %rd26;
st.global.s64 [%rd27+0], %rd23;
$Lt_0_8194:
.loc	16	54	0
exit;
$LDWend__Z14timedReductionPKfPfPl:
} 




// ===== COMPILED SASS (sm_100) =====

	.target	sm_100

	.elftype	@"ET_EXEC"


//--------------------- .note.nv.tkinfo           --------------------------
	.section	.note.nv.tkinfo,"",@"SHT_NOTE"
	.sectionflags	@"SHF_NOTE_NV_TKINFO"
	.tkinfo
        /*0018*/ 	.word	0x00000002
        /*0030*/ 	.string	""
        /*0030*/ 	.string	"ptxas"
        /*0030*/ 	.string	"Cuda compilation tools, release 13.0, V13.0.88"
        /*0030*/ 	.string	"Build cuda_13.0.r13.0/compiler.36424714_0"
        /*0030*/ 	.string	"-arch sm_100 "



//--------------------- .note.nv.cuinfo           --------------------------
	.section	.note.nv.cuinfo,"",@"SHT_NOTE"
	.sectionflags	@"SHF_NOTE_NV_CUINFO"
        /*0018*/ 	.short	0x0002
        /*001a*/ 	.short	0x000a
        /*001c*/ 	.short	0x0082
	.zero		2


//--------------------- .nv.info                  --------------------------
	.section	.nv.info,"",@"SHT_CUDA_INFO"
	.align	4


	//----- nvinfo : EIATTR_REGCOUNT
	.align		4
        /*0000*/ 	.byte	0x04, 0x2f
        /*0002*/ 	.short	(.L_1 - .L_0)
	.align		4
.L_0:
        /*0004*/ 	.word	index@(_Z14timedReductionPKfPfPl)
        /*0008*/ 	.word	0x00000010


	//----- nvinfo : EIATTR_FRAME_SIZE
	.align		4
.L_1:
        /*000c*/ 	.byte	0x04, 0x11
        /*000e*/ 	.short	(.L_3 - .L_2)
	.align		4
.L_2:
        /*0010*/ 	.word	index@(_Z14timedReductionPKfPfPl)
        /*0014*/ 	.word	0x00000000


	//----- nvinfo : EIATTR_MIN_STACK_SIZE
	.align		4
.L_3:
        /*0018*/ 	.byte	0x04, 0x12
        /*001a*/ 	.short	(.L_5 - .L_4)
	.align		4
.L_4:
        /*001c*/ 	.word	index@(_Z14timedReductionPKfPfPl)
        /*0020*/ 	.word	0x00000000
.L_5:


//--------------------- .nv.compat                --------------------------
	.section	.nv.compat,"",@"SHT_CUDA_COMPAT_INFO"
	.align	4
        /*0000*/ 	.byte	0x02, 0x09, 0x00, 0x00, 0x02, 0x02, 0x01, 0x00, 0x02, 0x05, 0x05, 0x00, 0x03, 0x07, 0x01, 0x01
        /*0010*/ 	.byte	0x02, 0x03, 0x00, 0x00, 0x02, 0x06, 0x01, 0x00, 0x04, 0x0b, 0x08, 0x00, 0x09, 0x00, 0x00, 0x00
        /*0020*/ 	.byte	0x00, 0x00, 0x00, 0x00


//--------------------- .nv.info._Z14timedReductionPKfPfPl --------------------------
	.section	.nv.info._Z14timedReductionPKfPfPl,"",@"SHT_CUDA_INFO"
	.sectionflags	@""
	.align	4


	//----- nvinfo : EIATTR_CUDA_API_VERSION
	.align		4
        /*0000*/ 	.byte	0x04, 0x37
        /*0002*/ 	.short	(.L_7 - .L_6)
.L_6:
        /*0004*/ 	.word	0x00000082


	//----- nvinfo : EIATTR_KPARAM_INFO
	.align		4
.L_7:
        /*0008*/ 	.byte	0x04, 0x17
        /*000a*/ 	.short	(.L_9 - .L_8)
.L_8:
        /*000c*/ 	.word	0x00000000
        /*0010*/ 	.short	0x0002
        /*0012*/ 	.short	0x0010
        /*0014*/ 	.byte	0x00, 0xf0, 0x21, 0x00


	//----- nvinfo : EIATTR_KPARAM_INFO
	.align		4
.L_9:
        /*0018*/ 	.byte	0x04, 0x17
        /*001a*/ 	.short	(.L_11 - .L_10)
.L_10:
        /*001c*/ 	.word	0x00000000
        /*0020*/ 	.short	0x0001
        /*0022*/ 	.short	0x0008
        /*0024*/ 	.byte	0x00, 0xf0, 0x21, 0x00


	//----- nvinfo : EIATTR_KPARAM_INFO
	.align		4
.L_11:
        /*0028*/ 	.byte	0x04, 0x17
        /*002a*/ 	.short	(.L_13 - .L_12)
.L_12:
        /*002c*/ 	.word	0x00000000
        /*0030*/ 	.short	0x0000
        /*0032*/ 	.short	0x0000
        /*0034*/ 	.byte	0x00, 0xf0, 0x21, 0x00


	//----- nvinfo : EIATTR_SPARSE_MMA_MASK
	.align		4
.L_13:
        /*0038*/ 	.byte	0x03, 0x50
        /*003a*/ 	.short	0x0000


	//----- nvinfo : EIATTR_MAXREG_COUNT
	.align		4
        /*003c*/ 	.byte	0x03, 0x1b
        /*003e*/ 	.short	0x00ff


	//----- nvinfo : EIATTR_NUM_BARRIERS
	.align		4
        /*0040*/ 	.byte	0x02, 0x4c
        /*0042*/ 	.byte	0x01
	.zero		1


	//----- nvinfo : EIATTR_MERCURY_ISA_VERSION
	.align		4
        /*0044*/ 	.byte	0x03, 0x5f
        /*0046*/ 	.short	0x0101


	//----- nvinfo : EIATTR_VRC_CTA_INIT_COUNT
	.align		4
        /*0048*/ 	.byte	0x02, 0x4a
	.zero		1
	.zero		1


	//----- nvinfo : EIATTR_EXIT_INSTR_OFFSETS
	.align		4
        /*004c*/ 	.byte	0x04, 0x1c
        /*004e*/ 	.short	(.L_15 - .L_14)


	//   ....[0]....
.L_14:
        /*0050*/ 	.word	0x000003d0


	//   ....[1]....
        /*0054*/ 	.word	0x000004b0


	//----- nvinfo : EIATTR_CRS_STACK_SIZE
	.align		4
.L_15:
        /*0058*/ 	.byte	0x04, 0x1e
        /*005a*/ 	.short	(.L_17 - .L_16)
.L_16:
        /*005c*/ 	.word	0x00000000


	//----- nvinfo : EIATTR_CBANK_PARAM_SIZE
	.align		4
.L_17:
        /*0060*/ 	.byte	0x03, 0x19
        /*0062*/ 	.short	0x0018


	//----- nvinfo : EIATTR_PARAM_CBANK
	.align		4
        /*0064*/ 	.byte	0x04, 0x0a
        /*0066*/ 	.short	(.L_19 - .L_18)
	.align		4
.L_18:
        /*0068*/ 	.word	index@(.nv.constant0._Z14timedReductionPKfPfPl)
        /*006c*/ 	.short	0x0380
        /*006e*/ 	.short	0x0018


	//----- nvinfo : EIATTR_SW_WAR
	.align		4
.L_19:
        /*0070*/ 	.byte	0x04, 0x36
        /*0072*/ 	.short	(.L_21 - .L_20)
.L_20:
        /*0074*/ 	.word	0x00000008
.L_21:


//--------------------- .nv.callgraph             --------------------------
	.section	.nv.callgraph,"",@"SHT_CUDA_CALLGRAPH"
	.align	4
	.sectionentsize	8
	.align		4
        /*0000*/ 	.word	0x00000000
	.align		4
        /*0004*/ 	.word	0xffffffff
	.align		4
        /*0008*/ 	.word	0x00000000
	.align		4
        /*000c*/ 	.word	0xfffffffe
	.align		4
        /*0010*/ 	.word	0x00000000
	.align		4
        /*0014*/ 	.word	0xfffffffd
	.align		4
        /*0018*/ 	.word	0x00000000
	.align		4
        /*001c*/ 	.word	0xfffffffc


//--------------------- .text._Z14timedReductionPKfPfPl --------------------------
	.section	.text._Z14timedReductionPKfPfPl,"ax",@progbits
	.align	128
.text._Z14timedReductionPKfPfPl:
        .type           _Z14timedReductionPKfPfPl,@function
        .size           _Z14timedReductionPKfPfPl,(.L_x_7 - _Z14timedReductionPKfPfPl)
        .other          _Z14timedReductionPKfPfPl,@"STO_CUDA_ENTRY STV_DEFAULT"
_Z14timedReductionPKfPfPl:
[----:B------:R-:W-:Y:S01]  /*0000*/  LDC R1, c[0x0][0x37c] ;  /* 0x0000df00ff017b82 */ /* 0x000fe20000000800 */
[----:B------:R-:W0:Y:S01]  /*0010*/  S2R R11, SR_TID.X ;  /* 0x00000000000b7919 */ /* 0x000e220000002100 */
[----:B------:R-:W1:Y:S01]  /*0020*/  LDCU.64 UR8, c[0x0][0x358] ;  /* 0x00006b00ff0877ac */ /* 0x000e620008000a00 */
[----:B0-----:R-:W-:-:S04]  /*0030*/  LOP3.LUT R11, R11, 0xffff, RZ, 0xc0, !PT ;  /* 0x0000ffff0b0b7812 */ /* 0x001fc800078ec0ff */
[----:B------:R-:W-:-:S13]  /*0040*/  ISETP.NE.AND P0, PT, R11, RZ, PT ;  /* 0x000000ff0b00720c */ /* 0x000fda0003f05270 */
[----:B------:R-:W-:Y:S01]  /*0050*/  @!P0 CS2R.32 R2, SR_CLOCKLO ;  /* 0x0000000000028805 */ /* 0x000fe20000005000 */
[----:B------:R-:W0:Y:S01]  /*0060*/  @!P0 S2R R7, SR_CTAID.X ;  /* 0x0000000000078919 */ /* 0x000e220000002500 */
[----:B------:R-:W2:Y:S01]  /*0070*/  LDCU UR4, c[0x0][0x360] ;  /* 0x00006c00ff0477ac */ /* 0x000ea20008000800 */
[----:B------:R-:W3:Y:S01]  /*0080*/  @!P0 LDC.64 R4, c[0x0][0x390] ;  /* 0x0000e400ff048b82 */ /* 0x000ee20000000a00 */
[----:B------:R-:W-:-:S07]  /*0090*/  @!P0 SHF.R.S32.HI R3, RZ, 0x1f, R2 ;  /* 0x0000001fff038819 */ /* 0x000fce0000011402 */
[----:B------:R-:W4:Y:S01]  /*00a0*/  LDC.64 R8, c[0x0][0x380] ;  /* 0x0000e000ff087b82 */ /* 0x000f220000000a00 */
[----:B--2---:R-:W-:-:S06]  /*00b0*/  ULOP3.LUT UR4, UR4, 0xffff, URZ, 0xc0, !UPT ;  /* 0x0000ffff04047892 */ /* 0x004fcc000f8ec0ff */
[----:B------:R-:W-:Y:S01]  /*00c0*/  VIADD R13, R11, UR4 ;  /* 0x000000040b0d7c36 */ /* 0x000fe20008000000 */
[----:B0-----:R-:W-:-:S05]  /*00d0*/  @!P0 LOP3.LUT R7, R7, 0xffff, RZ, 0xc0, !PT ;  /* 0x0000ffff07078812 */ /* 0x001fca00078ec0ff */
[----:B---3--:R-:W-:-:S04]  /*00e0*/  @!P0 IMAD.WIDE R4, R7, 0x8, R4 ;  /* 0x0000000807048825 */ /* 0x008fc800078e0204 */
[--C-:B----4-:R-:W-:Y:S01]  /*00f0*/  IMAD.WIDE R6, R11, 0x4, R8.reuse ;  /* 0x000000040b067825 */ /* 0x110fe200078e0208 */
[----:B-1----:R0:W-:Y:S03]  /*0100*/  @!P0 STG.E.64 desc[UR8][R4.64], R2 ;  /* 0x0000000204008986 */ /* 0x0021e6000c101b08 */
[----:B------:R-:W-:Y:S02]  /*0110*/  IMAD.WIDE.U32 R8, R13, 0x4, R8 ;  /* 0x000000040d087825 */ /* 0x000fe400078e0008 */
[----:B------:R-:W2:Y:S04]  /*0120*/  LDG.E R7, desc[UR8][R6.64] ;  /* 0x0000000806077981 */ /* 0x000ea8000c1e1900 */
[----:B------:R-:W3:Y:S01]  /*0130*/  LDG.E R8, desc[UR8][R8.64] ;  /* 0x0000000808087981 */ /* 0x000ee2000c1e1900 */
[----:B------:R-:W1:Y:S01]  /*0140*/  S2UR UR5, SR_CgaCtaId ;  /* 0x00000000000579c3 */ /* 0x000e620000008800 */
[----:B------:R-:W-:-:S02]  /*0150*/  UMOV UR4, 0x400 ;  /* 0x0000040000047882 */ /* 0x000fc40000000000 */
[----:B-1----:R-:W-:Y:S01]  /*0160*/  ULEA UR4, UR5, UR4, 0x18 ;  /* 0x0000000405047291 */ /* 0x002fe2000f8ec0ff */
[----:B------:R-:W1:Y:S05]  /*0170*/  LDCU UR5, c[0x0][0x360] ;  /* 0x00006c00ff0577ac */ /* 0x000e6a0008000800 */
[----:B------:R-:W-:Y:S02]  /*0180*/  LEA R0, R11, UR4, 0x2 ;  /* 0x000000040b007c11 */ /* 0x000fe4000f8e10ff */
[----:B------:R-:W-:Y:S01]  /*0190*/  LEA R13, R13, UR4, 0x2 ;  /* 0x000000040d0d7c11 */ /* 0x000fe2000f8e10ff */
[----:B-1----:R-:W-:-:S04]  /*01a0*/  ULOP3.LUT UR5, UR5, 0xffff, URZ, 0xc0, !UPT ;  /* 0x0000ffff05057892 */ /* 0x002fc8000f8ec0ff */
[----:B------:R-:W-:Y:S01]  /*01b0*/  UISETP.GT.AND UP0, UPT, UR5, URZ, UPT ;  /* 0x000000ff0500728c */ /* 0x000fe2000bf04270 */
[----:B--2---:R0:W-:Y:S04]  /*01c0*/  STS [R0], R7 ;  /* 0x0000000700007388 */ /* 0x0041e80000000800 */
[----:B---3--:R0:W-:Y:S04]  /*01d0*/  STS [R13], R8 ;  /* 0x000000080d007388 */ /* 0x0081e80000000800 */
[----:B------:R-:W-:Y:S05]  /*01e0*/  BRA.U !UP0, `(.L_x_0) ;  /* 0x0000000108447547 */ /* 0x000fea000b800000 */
.L_x_3:
[----:B------:R-:W-:Y:S01]  /*01f0*/  BAR.SYNC.DEFER_BLOCKING 0x0 ;  /* 0x0000000000007b1d */ /* 0x000fe20000010000 */
[----:B------:R-:W-:-:S05]  /*0200*/  ISETP.LT.AND P1, PT, R11, UR5, PT ;  /* 0x000000050b007c0c */ /* 0x000fca000bf21270 */
[----:B------:R-:W-:Y:S08]  /*0210*/  BSSY.RECONVERGENT B0, `(.L_x_1) ;  /* 0x0000008000007945 */ /* 0x000ff00003800200 */
[----:B-1----:R-:W-:Y:S05]  /*0220*/  @!P1 BRA `(.L_x_2) ;  /* 0x0000000000189947 */ /* 0x002fea0003800000 */
[----:B0-----:R-:W-:Y:S01]  /*0230*/  VIADD R2, R11, UR5 ;  /* 0x000000050b027c36 */ /* 0x001fe20008000000 */
[----:B------:R-:W-:Y:S04]  /*0240*/  LDS R3, [R0] ;  /* 0x0000000000037984 */ /* 0x000fe80000000800 */
[----:B------:R-:W-:-:S06]  /*0250*/  LEA R2, R2, UR4, 0x2 ;  /* 0x0000000402027c11 */ /* 0x000fcc000f8e10ff */
[----:B------:R-:W0:Y:S02]  /*0260*/  LDS R2, [R2] ;  /* 0x0000000002027984 */ /* 0x000e240000000800 */
[----:B0-----:R-:W-:-:S13]  /*0270*/  FSETP.GT.FTZ.AND P1, PT, R3, R2, PT ;  /* 0x000000020300720b */ /* 0x001fda0003f34000 */
[----:B------:R1:W-:Y:S02]  /*0280*/  @P1 STS [R0], R2 ;  /* 0x0000000200001388 */ /* 0x0003e40000000800 */
.L_x_2:
[----:B------:R-:W-:Y:S05]  /*0290*/  BSYNC.RECONVERGENT B0 ;  /* 0x0000000000007941 */ /* 0x000fea0003800200 */
.L_x_1:
[----:B------:R-:W-:-:S04]  /*02a0*/  USHF.R.S32.HI UR6, URZ, 0x1f, UR5 ;  /* 0x0000001fff067899 */ /* 0x000fc80008011405 */
[----:B------:R-:W-:-:S04]  /*02b0*/  ULOP3.LUT UR6, UR6, 0x1, URZ, 0xc0, !UPT ;  /* 0x0000000106067892 */ /* 0x000fc8000f8ec0ff */
[----:B------:R-:W-:-:S04]  /*02c0*/  UIADD3 UR5, UPT, UPT, UR6, UR5, URZ ;  /* 0x0000000506057290 */ /* 0x000fc8000fffe0ff */
[----:B------:R-:W-:-:S04]  /*02d0*/  USHF.R.S32.HI UR5, URZ, 0x1, UR5 ;  /* 0x00000001ff057899 */ /* 0x000fc80008011405 */
[----:B------:R-:W-:-:S09]  /*02e0*/  UISETP.GT.AND UP0, UPT, UR5, URZ, UPT ;  /* 0x000000ff0500728c */ /* 0x000fd2000bf04270 */
[----:B------:R-:W-:Y:S05]  /*02f0*/  BRA.U UP0, `(.L_x_3) ;  /* 0xfffffffd00bc7547 */ /* 0x000fea000b83ffff */
.L_x_0:
[----:B------:R-:W-:Y:S04]  /*0300*/  BSSY.RECONVERGENT B0, `(.L_x_4) ;  /* 0x000000b000007945 */ /* 0x000fe80003800200 */
[----:B------:R-:W-:Y:S05]  /*0310*/  @P0 BRA `(.L_x_5) ;  /* 0x0000000000240947 */ /* 0x000fea0003800000 */
[----:B------:R-:W2:Y:S01]  /*0320*/  S2UR UR5, SR_CgaCtaId ;  /* 0x00000000000579c3 */ /* 0x000ea20000008800 */
[----:B------:R-:W-:Y:S01]  /*0330*/  UMOV UR4, 0x400 ;  /* 0x0000040000047882 */ /* 0x000fe20000000000 */
[----:B01----:R-:W0:Y:S06]  /*0340*/  S2R R0, SR_CTAID.X ;  /* 0x0000000000007919 */ /* 0x003e2c0000002500 */
[----:B------:R-:W1:Y:S01]  /*0350*/  LDC.64 R2, c[0x0][0x388] ;  /* 0x0000e200ff027b82 */ /* 0x000e620000000a00 */
[----:B--2---:R-:W-:-:S09]  /*0360*/  ULEA UR4, UR5, UR4, 0x18 ;  /* 0x0000000405047291 */ /* 0x004fd2000f8ec0ff */
[----:B------:R-:W2:Y:S01]  /*0370*/  LDS R5, [UR4] ;  /* 0x00000004ff057984 */ /* 0x000ea20008000800 */
[----:B0-----:R-:W-:-:S05]  /*0380*/  LOP3.LUT R7, R0, 0xffff, RZ, 0xc0, !PT ;  /* 0x0000ffff00077812 */ /* 0x001fca00078ec0ff */
[----:B-1----:R-:W-:-:S05]  /*0390*/  IMAD.WIDE R2, R7, 0x4, R2 ;  /* 0x0000000407027825 */ /* 0x002fca00078e0202 */
[----:B--2---:R2:W-:Y:S02]  /*03a0*/  STG.E desc[UR8][R2.64], R5 ;  /* 0x0000000502007986 */ /* 0x0045e4000c101908 */
.L_x_5:
[----:B------:R-:W-:Y:S05]  /*03b0*/  BSYNC.RECONVERGENT B0 ;  /* 0x0000000000007941 */ /* 0x000fea0003800200 */
.L_x_4:
[----:B------:R-:W-:Y:S06]  /*03c0*/  BAR.SYNC.DEFER_BLOCKING 0x0 ;  /* 0x0000000000007b1d */ /* 0x000fec0000010000 */
[----:B------:R-:W-:Y:S05]  /*03d0*/  @P0 EXIT ;  /* 0x000000000000094d */ /* 0x000fea0003800000 */
[----:B------:R-:W3:Y:S01]  /*03e0*/  S2UR UR5, SR_CLOCKLO ;  /* 0x00000000000579c3 */ /* 0x000ee20000005000 */
[----:B------:R-:W-:-:S07]  /*03f0*/  NOP ;  /* 0x0000000000007918 */ /* 0x000fce0000000000 */
[----:B------:R-:W4:Y:S01]  /*0400*/  S2UR UR4, SR_CTAID.X ;  /* 0x00000000000479c3 */ /* 0x000f220000002500 */
[----:B---3--:R-:W-:Y:S02]  /*0410*/  USHF.R.S32.HI UR6, URZ, 0x1f, UR5 ;  /* 0x0000001fff067899 */ /* 0x008fe40008011405 */
[----:B012---:R-:W-:-:S04]  /*0420*/  IMAD.U32 R2, RZ, RZ, UR5 ;  /* 0x00000005ff027e24 */ /* 0x007fc8000f8e00ff */
[----:B------:R-:W-:Y:S01]  /*0430*/  IMAD.U32 R3, RZ, RZ, UR6 ;  /* 0x00000006ff037e24 */ /* 0x000fe2000f8e00ff */
[----:B------:R-:W0:Y:S08]  /*0440*/  LDC R0, c[0x0][0x370] ;  /* 0x0000dc00ff007b82 */ /* 0x000e300000000800 */
[----:B------:R-:W1:Y:S01]  /*0450*/  LDC.64 R4, c[0x0][0x390] ;  /* 0x0000e400ff047b82 */ /* 0x000e620000000a00 */
[----:B----4-:R-:W-:Y:S01]  /*0460*/  ULOP3.LUT UR4, UR4, 0xffff, URZ, 0xc0, !UPT ;  /* 0x0000ffff04047892 */ /* 0x010fe2000f8ec0ff */
[----:B0-----:R-:W-:-:S05]  /*0470*/  LOP3.LUT R0, R0, 0xffff, RZ, 0xc0, !PT ;  /* 0x0000ffff00007812 */ /* 0x001fca00078ec0ff */
[----:B------:R-:W-:-:S04]  /*0480*/  VIADD R7, R0, UR4 ;  /* 0x0000000400077c36 */ /* 0x000fc80008000000 */
[----:B-1----:R-:W-:-:S05]  /*0490*/  IMAD.WIDE.U32 R4, R7, 0x8, R4 ;  /* 0x0000000807047825 */ /* 0x002fca00078e0004 */
[----:B------:R-:W-:Y:S01]  /*04a0*/  STG.E.64 desc[UR8][R4.64], R2 ;  /* 0x0000000204007986 */ /* 0x000fe2000c101b08 */
[----:B------:R-:W-:Y:S05]  /*04b0*/  EXIT ;  /* 0x000000000000794d */ /* 0x000fea0003800000 */
.L_x_6:
[----:B------:R-:W-:-:S00]  /*04c0*/  BRA `(.L_x_6) ;  /* 0xfffffffc00fc7947 */ /* 0x000fc0000383ffff */
[----:B------:R-:W-:-:S00]  /*04d0*/  NOP ;  /* 0x0000000000007918 */ /* 0x000fc00000000000 */
        /* <DEDUP_REMOVED lines=10> */
.L_x_7:


//--------------------- .nv.shared._Z14timedReductionPKfPfPl --------------------------
	.section	.nv.shared._Z14timedReductionPKfPfPl,"aw",@nobits
	.sectionflags	@""
	.align	16
	.zero		1024


//--------------------- .nv.shared.reserved.0     --------------------------
	.section	.nv.shared.reserved.0,"aw",@nobits
	.weak		__nv_reservedSMEM_offset_0_alias
	.size		__nv_reservedSMEM_offset_0_alias, 0, 64
	.other		__nv_reservedSMEM_offset_0_alias,@"STO_CUDA_RESERVED_SHARED STV_DEFAULT"
__nv_reservedSMEM_offset_0_alias:
	.zero		0
	.zero		64


//--------------------- .nv.constant0._Z14timedReductionPKfPfPl --------------------------
	.section	.nv.constant0._Z14timedReductionPKfPfPl,"a",@progbits
	.sectionflags	@""
	.align	4
.nv.constant0._Z14timedReductionPKfPfPl:
	.zero		920


//--------------------- SYMBOLS --------------------------

	.type		.nv.reservedSmem.offset0,@object
	.size		.nv.reservedSmem.offset0,0x4
	.type		.nv.reservedSmem.cap,@object
	.size		.nv.reservedSmem.cap,0x4
